	.headerflags	@"EF_CUDA_TEXMODE_UNIFIED EF_CUDA_64BIT_ADDRESS EF_CUDA_ACCELERATORS EF_CUDA_SM90 EF_CUDA_VIRTUAL_SM(EF_CUDA_SM90)"
	.elftype	@"ET_EXEC"


//--------------------- .nv.info                  --------------------------
	.section	.nv.info,"",@"SHT_CUDA_INFO"
	.align	4


	//----- nvinfo : EIATTR_REGCOUNT
	.align		4
        /*0000*/ 	.byte	0x04, 0x2f
        /*0002*/ 	.short	(.L_1 - .L_0)
	.align		4
.L_0:
        /*0004*/ 	.word	index@(triton_poi_fused__native_batch_norm_legit_no_training_convolution_relu_49)
        /*0008*/ 	.word	0x0000001e


	//----- nvinfo : EIATTR_MIN_STACK_SIZE
	.align		4
.L_1:
        /*000c*/ 	.byte	0x04, 0x12
        /*000e*/ 	.short	(.L_3 - .L_2)
	.align		4
.L_2:
        /*0010*/ 	.word	index@(triton_poi_fused__native_batch_norm_legit_no_training_convolution_relu_49)
        /*0014*/ 	.word	0x00000000


	//----- nvinfo : EIATTR_FRAME_SIZE
	.align		4
.L_3:
        /*0018*/ 	.byte	0x04, 0x11
        /*001a*/ 	.short	(.L_5 - .L_4)
	.align		4
.L_4:
        /*001c*/ 	.word	index@(triton_poi_fused__native_batch_norm_legit_no_training_convolution_relu_49)
        /*0020*/ 	.word	0x00000000


	//----- nvinfo : EIATTR_MIN_STACK_SIZE
	.align		4
.L_5:
        /*0024*/ 	.byte	0x04, 0x12
        /*0026*/ 	.short	(.L_7 - .L_6)
	.align		4
.L_6:
        /*0028*/ 	.word	index@(triton_poi_fused__native_batch_norm_legit_no_training_convolution_relu_49)
        /*002c*/ 	.word	0x00000000
.L_7:


//--------------------- .nv.info.triton_poi_fused__native_batch_norm_legit_no_training_convolution_relu_49 --------------------------
	.section	.nv.info.triton_poi_fused__native_batch_norm_legit_no_training_convolution_relu_49,"",@"SHT_CUDA_INFO"
	.sectionflags	@""
	.align	4


	//----- nvinfo : EIATTR_CUDA_API_VERSION
	.align		4
        /*0000*/ 	.byte	0x04, 0x37
        /*0002*/ 	.short	(.L_9 - .L_8)
.L_8:
        /*0004*/ 	.word	0x0000007c


	//----- nvinfo : EIATTR_KPARAM_INFO
	.align		4
.L_9:
        /*0008*/ 	.byte	0x04, 0x17
        /*000a*/ 	.short	(.L_11 - .L_10)
.L_10:
        /*000c*/ 	.word	0x00000000
        /*0010*/ 	.short	0x0003
        /*0012*/ 	.short	0x0014
        /*0014*/ 	.byte	0x00, 0xf0, 0x11, 0x00


	//----- nvinfo : EIATTR_KPARAM_INFO
	.align		4
.L_11:
        /*0018*/ 	.byte	0x04, 0x17
        /*001a*/ 	.short	(.L_13 - .L_12)
.L_12:
        /*001c*/ 	.word	0x00000000
        /*0020*/ 	.short	0x0002
        /*0022*/ 	.short	0x0010
        /*0024*/ 	.byte	0x00, 0xf0, 0x11, 0x00


	//----- nvinfo : EIATTR_KPARAM_INFO
	.align		4
.L_13:
        /*0028*/ 	.byte	0x04, 0x17
        /*002a*/ 	.short	(.L_15 - .L_14)
.L_14:
        /*002c*/ 	.word	0x00000000
        /*0030*/ 	.short	0x0001
        /*0032*/ 	.short	0x0008
        /*0034*/ 	.byte	0x00, 0xf4, 0x21, 0x00


	//----- nvinfo : EIATTR_KPARAM_INFO
	.align		4
.L_15:
        /*0038*/ 	.byte	0x04, 0x17
        /*003a*/ 	.short	(.L_17 - .L_16)
.L_16:
        /*003c*/ 	.word	0x00000000
        /*0040*/ 	.short	0x0000
        /*0042*/ 	.short	0x0000
        /*0044*/ 	.byte	0x00, 0xf4, 0x21, 0x00


	//----- nvinfo : EIATTR_SPARSE_MMA_MASK
	.align		4
.L_17:
        /*0048*/ 	.byte	0x03, 0x50
        /*004a*/ 	.short	0x0000


	//----- nvinfo : EIATTR_MAXREG_COUNT
	.align		4
        /*004c*/ 	.byte	0x03, 0x1b
        /*004e*/ 	.short	0x00ff


	//----- nvinfo : EIATTR_EXIT_INSTR_OFFSETS
	.align		4
        /*0050*/ 	.byte	0x04, 0x1c
        /*0052*/ 	.short	(.L_19 - .L_18)


	//   ....[0]....
.L_18:
        /*0054*/ 	.word	0x000006c0


	//   ....[1]....
        /*0058*/ 	.word	0x00000710


	//----- nvinfo : EIATTR_REQNTID
	.align		4
.L_19:
        /*005c*/ 	.byte	0x04, 0x10
        /*005e*/ 	.short	(.L_21 - .L_20)
.L_20:
        /*0060*/ 	.word	0x00000080
        /*0064*/ 	.word	0x00000001
        /*0068*/ 	.word	0x00000001


	//----- nvinfo : EIATTR_CBANK_PARAM_SIZE
	.align		4
.L_21:
        /*006c*/ 	.byte	0x03, 0x19
        /*006e*/ 	.short	0x0018


	//----- nvinfo : EIATTR_PARAM_CBANK
	.align		4
        /*0070*/ 	.byte	0x04, 0x0a
        /*0072*/ 	.short	(.L_23 - .L_22)
	.align		4
.L_22:
        /*0074*/ 	.word	index@(.nv.constant0.triton_poi_fused__native_batch_norm_legit_no_training_convolution_relu_49)
        /*0078*/ 	.short	0x0210
        /*007a*/ 	.short	0x0018


	//----- nvinfo : EIATTR_SW_WAR
	.align		4
.L_23:
        /*007c*/ 	.byte	0x04, 0x36
        /*007e*/ 	.short	(.L_25 - .L_24)
.L_24:
        /*0080*/ 	.word	0x00000008
.L_25:


//--------------------- .nv.callgraph             --------------------------
	.section	.nv.callgraph,"",@"SHT_CUDA_CALLGRAPH"
	.align	4
	.sectionentsize	8
	.align		4
        /*0000*/ 	.word	0x00000000
	.align		4
        /*0004*/ 	.word	0xffffffff
	.align		4
        /*0008*/ 	.word	0x00000000
	.align		4
        /*000c*/ 	.word	0xfffffffe
	.align		4
        /*0010*/ 	.word	0x00000000
	.align		4
        /*0014*/ 	.word	0xfffffffd
	.align		4
        /*0018*/ 	.word	0x00000000
	.align		4
        /*001c*/ 	.word	0xfffffffc


//--------------------- .text.triton_poi_fused__native_batch_norm_legit_no_training_convolution_relu_49 --------------------------
	.section	.text.triton_poi_fused__native_batch_norm_legit_no_training_convolution_relu_49,"ax",@progbits
	.sectionflags	@"SHF_BARRIERS=1"
	.align	128
        .global         triton_poi_fused__native_batch_norm_legit_no_training_convolution_relu_49
        .type           triton_poi_fused__native_batch_norm_legit_no_training_convolution_relu_49,@function
        .size           triton_poi_fused__native_batch_norm_legit_no_training_convolution_relu_49,(.L_x_1 - triton_poi_fused__native_batch_norm_legit_no_training_convolution_relu_49)
        .other          triton_poi_fused__native_batch_norm_legit_no_training_convolution_relu_49,@"STO_CUDA_ENTRY STV_DEFAULT"
triton_poi_fused__native_batch_norm_legit_no_training_convolution_relu_49:
.text.triton_poi_fused__native_batch_norm_legit_no_training_convolution_relu_49:
[----:B------:R-:W0:Y:S01]  /*0000*/  LDC R1, c[0x0][0x28] ;  /* 0x00000a00ff017b82 */ /* 0x000e220000000800 */
[----:B------:R-:W1:Y:S07]  /*0010*/  S2R R19, SR_CTAID.Z ;  /* 0x0000000000137919 */ /* 0x000e6e0000002700 */
[----:B------:R-:W1:Y:S01]  /*0020*/  S2UR UR4, SR_CTAID.Y ;  /* 0x00000000000479c3 */ /* 0x000e620000002600 */
[----:B------:R-:W-:Y:S01]  /*0030*/  IMAD.MOV.U32 R18, RZ, RZ, RZ ;  /* 0x000000ffff127224 */ /* 0x000fe200078e00ff */
[----:B------:R-:W-:Y:S01]  /*0040*/  ULDC.64 UR6, c[0x0][0x208] ;  /* 0x0000820000067ab9 */ /* 0x000fe20000000a00 */
[----:B------:R-:W2:Y:S01]  /*0050*/  S2R R15, SR_CTAID.X ;  /* 0x00000000000f7919 */ /* 0x000ea20000002500 */
[----:B------:R-:W3:Y:S04]  /*0060*/  S2R R14, SR_TID.X ;  /* 0x00000000000e7919 */ /* 0x000ee80000002100 */
[----:B------:R-:W1:Y:S08]  /*0070*/  LDC R0, c[0x0][0x10] ;  /* 0x00000400ff007b82 */ /* 0x000e700000000800 */
[----:B------:R-:W4:Y:S01]  /*0080*/  LDC.64 R16, c[0x0][0x210] ;  /* 0x00008400ff107b82 */ /* 0x000f220000000a00 */
[----:B-1----:R-:W-:-:S02]  /*0090*/  IMAD R19, R19, R0, UR4 ;  /* 0x0000000413137e24 */ /* 0x002fc4000f8e0200 */
[----:B--2---:R-:W-:Y:S02]  /*00a0*/  IMAD.SHL.U32 R15, R15, 0x10, RZ ;  /* 0x000000100f0f7824 */ /* 0x004fe400078e00ff */
[----:B------:R-:W-:Y:S01]  /*00b0*/  IMAD.SHL.U32 R19, R19, 0x40, RZ ;  /* 0x0000004013137824 */ /* 0x000fe200078e00ff */
[----:B---3--:R-:W-:Y:S02]  /*00c0*/  SHF.R.U32.HI R0, RZ, 0x4, R14 ;  /* 0x00000004ff007819 */ /* 0x008fe4000001160e */
[----:B------:R-:W-:Y:S02]  /*00d0*/  LOP3.LUT R4, R15, 0xf, R14, 0xf8, !PT ;  /* 0x0000000f0f047812 */ /* 0x000fe400078ef80e */
[----:B------:R-:W-:Y:S02]  /*00e0*/  SGXT.U32 R0, R0, 0x3 ;  /* 0x000000030000781a */ /* 0x000fe40000000000 */
[----:B------:R-:W-:Y:S02]  /*00f0*/  ISETP.GE.AND P0, PT, R4, 0x9, PT ;  /* 0x000000090400780c */ /* 0x000fe40003f06270 */
[----:B------:R-:W-:-:S02]  /*0100*/  LOP3.LUT R3, R19, 0x8, R0, 0xfe, !PT ;  /* 0x0000000813037812 */ /* 0x000fc400078efe00 */
[----:B------:R-:W-:Y:S02]  /*0110*/  LOP3.LUT R2, R19, R0, RZ, 0xfc, !PT ;  /* 0x0000000013027212 */ /* 0x000fe400078efcff */
[C---:B------:R-:W-:Y:S01]  /*0120*/  ISETP.LT.AND P2, PT, R3.reuse, 0x2a000, !P0 ;  /* 0x0002a0000300780c */ /* 0x040fe20004741270 */
[--C-:B------:R-:W-:Y:S01]  /*0130*/  IMAD R3, R3, 0x9, R4.reuse ;  /* 0x0000000903037824 */ /* 0x100fe200078e0204 */
[----:B------:R-:W-:Y:S01]  /*0140*/  LOP3.LUT R6, R19, 0x10, R0, 0xfe, !PT ;  /* 0x0000001013067812 */ /* 0x000fe200078efe00 */
[C---:B------:R-:W-:Y:S01]  /*0150*/  IMAD R5, R2.reuse, 0x9, R4 ;  /* 0x0000000902057824 */ /* 0x040fe200078e0204 */
[----:B------:R-:W-:Y:S02]  /*0160*/  LOP3.LUT R7, R19, 0x18, R0, 0xfe, !PT ;  /* 0x0000001813077812 */ /* 0x000fe400078efe00 */
[----:B------:R-:W-:Y:S01]  /*0170*/  ISETP.LT.AND P1, PT, R2, 0x2a000, !P0 ;  /* 0x0002a0000200780c */ /* 0x000fe20004721270 */
[----:B----4-:R-:W-:Y:S01]  /*0180*/  IMAD.WIDE R2, R3, 0x4, R16 ;  /* 0x0000000403027825 */ /* 0x010fe200078e0210 */
[----:B------:R-:W-:-:S02]  /*0190*/  ISETP.LT.AND P6, PT, R6, 0x2a000, !P0 ;  /* 0x0002a0000600780c */ /* 0x000fc400047c1270 */
[----:B------:R-:W-:Y:S02]  /*01a0*/  LOP3.LUT R8, R19, 0x20, R0, 0xfe, !PT ;  /* 0x0000002013087812 */ /* 0x000fe400078efe00 */
[----:B------:R-:W-:Y:S01]  /*01b0*/  ISETP.LT.AND P5, PT, R7, 0x2a000, !P0 ;  /* 0x0002a0000700780c */ /* 0x000fe200047a1270 */
[----:B------:R1:W2:Y:S01]  /*01c0*/  @P2 LDG.E.EL R18, desc[UR6][R2.64] ;  /* 0x0000000602122981 */ /* 0x0002a2000c2e1900 */
[----:B------:R-:W-:Y:S02]  /*01d0*/  LOP3.LUT R4, R19, 0x28, R0, 0xfe, !PT ;  /* 0x0000002813047812 */ /* 0x000fe400078efe00 */
[----:B------:R-:W-:Y:S02]  /*01e0*/  LOP3.LUT R6, R19, 0x30, R0, 0xfe, !PT ;  /* 0x0000003013067812 */ /* 0x000fe400078efe00 */
[----:B------:R-:W-:Y:S02]  /*01f0*/  LOP3.LUT R7, R19, 0x38, R0, 0xfe, !PT ;  /* 0x0000003813077812 */ /* 0x000fe400078efe00 */
[----:B------:R-:W-:-:S02]  /*0200*/  ISETP.LT.AND P4, PT, R8, 0x2a000, !P0 ;  /* 0x0002a0000800780c */ /* 0x000fc40004781270 */
[----:B------:R-:W-:Y:S02]  /*0210*/  ISETP.LT.AND P3, PT, R4, 0x2a000, !P0 ;  /* 0x0002a0000400780c */ /* 0x000fe40004761270 */
[----:B------:R-:W-:Y:S02]  /*0220*/  ISETP.LT.AND P2, PT, R6, 0x2a000, !P0 ;  /* 0x0002a0000600780c */ /* 0x000fe40004741270 */
[----:B------:R-:W-:Y:S01]  /*0230*/  ISETP.LT.AND P0, PT, R7, 0x2a000, !P0 ;  /* 0x0002a0000700780c */ /* 0x000fe20004701270 */
[C---:B------:R-:W-:Y:S02]  /*0240*/  VIADD R7, R5.reuse, 0x90 ;  /* 0x0000009005077836 */ /* 0x040fe40000000000 */
[C---:B------:R-:W-:Y:S02]  /*0250*/  VIADD R9, R5.reuse, 0xd8 ;  /* 0x000000d805097836 */ /* 0x040fe40000000000 */
[C---:B------:R-:W-:Y:S02]  /*0260*/  VIADD R11, R5.reuse, 0x120 ;  /* 0x00000120050b7836 */ /* 0x040fe40000000000 */
[----:B------:R-:W-:-:S02]  /*0270*/  VIADD R13, R5, 0x168 ;  /* 0x00000168050d7836 */ /* 0x000fc40000000000 */
[C---:B------:R-:W-:Y:S02]  /*0280*/  VIADD R23, R5.reuse, 0x1b0 ;  /* 0x000001b005177836 */ /* 0x040fe40000000000 */
[C---:B------:R-:W-:Y:S02]  /*0290*/  VIADD R25, R5.reuse, 0x1f8 ;  /* 0x000001f805197836 */ /* 0x040fe40000000000 */
[----:B-1----:R-:W-:-:S04]  /*02a0*/  IMAD.WIDE R2, R5, 0x4, R16 ;  /* 0x0000000405027825 */ /* 0x002fc800078e0210 */
[----:B------:R-:W-:-:S04]  /*02b0*/  IMAD.WIDE R4, R7, 0x4, R16 ;  /* 0x0000000407047825 */ /* 0x000fc800078e0210 */
[----:B------:R-:W-:-:S04]  /*02c0*/  IMAD.WIDE R6, R9, 0x4, R16 ;  /* 0x0000000409067825 */ /* 0x000fc800078e0210 */
[----:B------:R-:W-:Y:S01]  /*02d0*/  IMAD.WIDE R8, R11, 0x4, R16 ;  /* 0x000000040b087825 */ /* 0x000fe200078e0210 */
[----:B------:R-:W-:-:S03]  /*02e0*/  CS2R R20, SRZ ;  /* 0x0000000000147805 */ /* 0x000fc6000001ff00 */
[----:B------:R-:W-:-:S03]  /*02f0*/  IMAD.WIDE R10, R13, 0x4, R16 ;  /* 0x000000040d0a7825 */ /* 0x000fc600078e0210 */
[----:B------:R1:W3:Y:S01]  /*0300*/  @P6 LDG.E.EL R20, desc[UR6][R4.64] ;  /* 0x0000000604146981 */ /* 0x0002e2000c2e1900 */
[--C-:B------:R-:W-:Y:S01]  /*0310*/  IMAD.WIDE R12, R23, 0x4, R16.reuse ;  /* 0x00000004170c7825 */ /* 0x100fe200078e0210 */
[----:B------:R-:W-:Y:S02]  /*0320*/  CS2R R22, SRZ ;  /* 0x0000000000167805 */ /* 0x000fe4000001ff00 */
[----:B------:R-:W4:Y:S01]  /*0330*/  @P5 LDG.E.EL R21, desc[UR6][R6.64] ;  /* 0x0000000606155981 */ /* 0x000f22000c2e1900 */
[----:B------:R-:W-:Y:S01]  /*0340*/  IMAD.WIDE R16, R25, 0x4, R16 ;  /* 0x0000000419107825 */ /* 0x000fe200078e0210 */
[----:B------:R-:W-:Y:S02]  /*0350*/  CS2R R24, SRZ ;  /* 0x0000000000187805 */ /* 0x000fe4000001ff00 */
[----:B------:R-:W5:Y:S01]  /*0360*/  @P4 LDG.E.EL R22, desc[UR6][R8.64] ;  /* 0x0000000608164981 */ /* 0x000f62000c2e1900 */
[----:B------:R-:W-:-:S03]  /*0370*/  IMAD.MOV.U32 R26, RZ, RZ, RZ ;  /* 0x000000ffff1a7224 */ /* 0x000fc600078e00ff */
[----:B------:R-:W5:Y:S04]  /*0380*/  @P3 LDG.E.EL R23, desc[UR6][R10.64] ;  /* 0x000000060a173981 */ /* 0x000f68000c2e1900 */
[----:B------:R1:W5:Y:S04]  /*0390*/  @P2 LDG.E.EL R24, desc[UR6][R12.64] ;  /* 0x000000060c182981 */ /* 0x000368000c2e1900 */
[----:B------:R1:W5:Y:S04]  /*03a0*/  @P1 LDG.E.EL R25, desc[UR6][R2.64] ;  /* 0x0000000602191981 */ /* 0x000368000c2e1900 */
[----:B------:R-:W5:Y:S01]  /*03b0*/  @P0 LDG.E.EL R26, desc[UR6][R16.64] ;  /* 0x00000006101a0981 */ /* 0x000f62000c2e1900 */
[----:B------:R-:W1:Y:S01]  /*03c0*/  S2R R27, SR_TID.X ;  /* 0x00000000001b7919 */ /* 0x000e620000002100 */
[----:B------:R-:W1:Y:S01]  /*03d0*/  S2UR UR5, SR_CgaCtaId ;  /* 0x00000000000579c3 */ /* 0x000e620000008800 */
[----:B------:R-:W-:-:S02]  /*03e0*/  UMOV UR4, 0x400 ;  /* 0x0000040000047882 */ /* 0x000fc40000000000 */
[----:B01----:R-:W-:Y:S01]  /*03f0*/  UPRMT UR4, UR5, 0x654, UR4 ;  /* 0x0000065405047896 */ /* 0x003fe20008000004 */
[----:B------:R-:W-:Y:S01]  /*0400*/  IMAD.SHL.U32 R4, R27, 0x40, RZ ;  /* 0x000000401b047824 */ /* 0x000fe200078e00ff */
[----:B------:R-:W-:-:S04]  /*0410*/  SHF.R.U32.HI R5, RZ, 0x4, R27 ;  /* 0x00000004ff057819 */ /* 0x000fc8000001161b */
[----:B------:R-:W-:Y:S02]  /*0420*/  SGXT.U32 R5, R5, 0x3 ;  /* 0x000000030505781a */ /* 0x000fe40000000000 */
[----:B------:R-:W-:-:S04]  /*0430*/  LOP3.LUT R4, R4, 0x3c0, RZ, 0xc0, !PT ;  /* 0x000003c004047812 */ /* 0x000fc800078ec0ff */
[C---:B------:R-:W-:Y:S02]  /*0440*/  LOP3.LUT R5, R4.reuse, R5, RZ, 0xfc, !PT ;  /* 0x0000000504057212 */ /* 0x040fe400078efcff */
[----:B------:R-:W-:-:S05]  /*0450*/  LEA.HI R4, R4, UR4, RZ, 0x1e ;  /* 0x0000000404047c11 */ /* 0x000fca000f8ff0ff */
[----:B------:R-:W-:Y:S01]  /*0460*/  IMAD R13, R5, 0x4, R4 ;  /* 0x00000004050d7824 */ /* 0x000fe200078e0204 */
[C---:B------:R-:W-:Y:S01]  /*0470*/  LOP3.LUT R2, R27.reuse, 0x70, RZ, 0xc0, !PT ;  /* 0x000000701b027812 */ /* 0x040fe200078ec0ff */
[----:B------:R-:W-:-:S04]  /*0480*/  IMAD.SHL.U32 R8, R27, 0x4, RZ ;  /* 0x000000041b087824 */ /* 0x000fc800078e00ff */
[----:B------:R-:W-:Y:S01]  /*0490*/  VIADD R3, R2, UR4 ;  /* 0x0000000402037c36 */ /* 0x000fe20008000000 */
[----:B------:R-:W-:-:S05]  /*04a0*/  LOP3.LUT R8, R8, 0x1fc, RZ, 0xc0, !PT ;  /* 0x000001fc08087812 */ /* 0x000fca00078ec0ff */
[----:B------:R-:W-:Y:S02]  /*04b0*/  IMAD R4, R8, 0x4, R3 ;  /* 0x0000000408047824 */ /* 0x000fe400078e0203 */
[----:B------:R-:W-:Y:S01]  /*04c0*/  IMAD.SHL.U32 R10, R14, 0x4, RZ ;  /* 0x000000040e0a7824 */ /* 0x000fe200078e00ff */
[----:B------:R-:W0:Y:S04]  /*04d0*/  LDC.64 R2, c[0x0][0x218] ;  /* 0x00008600ff027b82 */ /* 0x000e280000000a00 */
[----:B------:R-:W-:Y:S01]  /*04e0*/  LOP3.LUT R11, R19, 0x3c, R10, 0xf8, !PT ;  /* 0x0000003c130b7812 */ /* 0x000fe200078ef80a */
[----:B------:R-:W-:-:S04]  /*04f0*/  IMAD.MOV.U32 R10, RZ, RZ, RZ ;  /* 0x000000ffff0a7224 */ /* 0x000fc800078e00ff */
[----:B------:R-:W-:-:S05]  /*0500*/  IMAD.HI R9, R11, -0x6db6db6d, R10 ;  /* 0x924924930b097827 */ /* 0x000fca00078e020a */
[----:B------:R-:W-:-:S04]  /*0510*/  SHF.R.U32.HI R10, RZ, 0x1f, R9 ;  /* 0x0000001fff0a7819 */ /* 0x000fc80000011609 */
[----:B------:R-:W-:Y:S02]  /*0520*/  LEA.HI.SX32 R10, R9, R10, 0x18 ;  /* 0x0000000a090a7211 */ /* 0x000fe400078fc2ff */
[----:B------:R-:W-:Y:S02]  /*0530*/  ISETP.GE.AND P0, PT, R11, 0x2a000, PT ;  /* 0x0002a0000b00780c */ /* 0x000fe40003f06270 */
[----:B------:R-:W-:Y:S01]  /*0540*/  LOP3.LUT R9, R15, R0, RZ, 0xfc, !PT ;  /* 0x000000000f097212 */ /* 0x000fe200078efcff */
[C---:B------:R-:W-:Y:S01]  /*0550*/  IMAD R11, R10.reuse, -0x1c0, R11 ;  /* 0xfffffe400a0b7824 */ /* 0x040fe200078e020b */
[----:B------:R-:W-:Y:S02]  /*0560*/  LOP3.LUT R0, R15, 0x8, R0, 0xfe, !PT ;  /* 0x000000080f007812 */ /* 0x000fe400078efe00 */
[----:B------:R-:W-:Y:S01]  /*0570*/  ISETP.LT.AND P1, PT, R9, 0x9, !P0 ;  /* 0x000000090900780c */ /* 0x000fe20004721270 */
[----:B------:R-:W-:Y:S01]  /*0580*/  IMAD R12, R10, 0xfc0, R11 ;  /* 0x00000fc00a0c7824 */ /* 0x000fe200078e020b */
[----:B------:R-:W-:-:S03]  /*0590*/  ISETP.LT.AND P0, PT, R0, 0x9, !P0 ;  /* 0x000000090000780c */ /* 0x000fc60004701270 */
[----:B------:R-:W-:-:S04]  /*05a0*/  IMAD R11, R9, 0x1c0, R12 ;  /* 0x000001c0090b7824 */ /* 0x000fc800078e020c */
[----:B0-----:R-:W-:Y:S01]  /*05b0*/  IMAD.WIDE R10, R11, 0x4, R2 ;  /* 0x000000040b0a7825 */ /* 0x001fe200078e0202 */
[----:B--2---:R-:W-:Y:S04]  /*05c0*/  STS [R13+0x20], R18 ;  /* 0x000020120d007388 */ /* 0x004fe80000000800 */
[----:B---3--:R-:W-:Y:S04]  /*05d0*/  STS [R13+0x40], R20 ;  /* 0x000040140d007388 */ /* 0x008fe80000000800 */
[----:B----4-:R-:W-:Y:S04]  /*05e0*/  STS [R13+0x60], R21 ;  /* 0x000060150d007388 */ /* 0x010fe80000000800 */
[----:B-----5:R-:W-:Y:S04]  /*05f0*/  STS [R13+0x80], R22 ;  /* 0x000080160d007388 */ /* 0x020fe80000000800 */
[----:B------:R-:W-:Y:S04]  /*0600*/  STS [R13+0xa0], R23 ;  /* 0x0000a0170d007388 */ /* 0x000fe80000000800 */
[----:B------:R-:W-:Y:S04]  /*0610*/  STS [R13+0xc0], R24 ;  /* 0x0000c0180d007388 */ /* 0x000fe80000000800 */
[----:B------:R-:W-:Y:S04]  /*0620*/  STS [R13], R25 ;  /* 0x000000190d007388 */ /* 0x000fe80000000800 */
[----:B------:R0:W-:Y:S01]  /*0630*/  STS [R13+0xe0], R26 ;  /* 0x0000e01a0d007388 */ /* 0x0001e20000000800 */
[----:B------:R-:W-:Y:S06]  /*0640*/  BAR.SYNC.DEFER_BLOCKING 0x0 ;  /* 0x0000000000007b1d */ /* 0x000fec0000010000 */
[----:B------:R-:W1:Y:S01]  /*0650*/  LDS.128 R4, [R4] ;  /* 0x0000000004047984 */ /* 0x000e620000000c00 */
[----:B0-----:R-:W-:-:S04]  /*0660*/  LOP3.LUT R13, R8, 0x200, RZ, 0xfc, !PT ;  /* 0x00000200080d7812 */ /* 0x001fc800078efcff */
[----:B------:R-:W-:-:S04]  /*0670*/  SHF.R.U32.HI R13, RZ, 0x2, R13 ;  /* 0x00000002ff0d7819 */ /* 0x000fc8000001160d */
[----:B------:R-:W-:-:S05]  /*0680*/  LOP3.LUT R13, R13, 0xf0, RZ, 0xc0, !PT ;  /* 0x000000f00d0d7812 */ /* 0x000fca00078ec0ff */
[----:B------:R-:W-:-:S04]  /*0690*/  VIADD R13, R13, UR4 ;  /* 0x000000040d0d7c36 */ /* 0x000fc80008000000 */
[----:B------:R-:W-:Y:S01]  /*06a0*/  IMAD R13, R8, 0x4, R13 ;  /* 0x00000004080d7824 */ /* 0x000fe200078e020d */
[----:B-1----:R0:W-:Y:S02]  /*06b0*/  @P1 STG.E.128 desc[UR6][R10.64], R4 ;  /* 0x000000040a001986 */ /* 0x0021e4000c101d06 */
[----:B0-----:R-:W-:Y:S05]  /*06c0*/  @!P0 EXIT ;  /* 0x000000000000894d */ /* 0x001fea0003800000 */
[----:B0-----:R-:W0:Y:S01]  /*06d0*/  LDS.128 R8, [R13+0x800] ;  /* 0x000800000d087984 */ /* 0x001e220000000c00 */
[----:B------:R-:W-:-:S04]  /*06e0*/  IMAD R5, R0, 0x1c0, R12 ;  /* 0x000001c000057824 */ /* 0x000fc800078e020c */
[----:B------:R-:W-:-:S05]  /*06f0*/  IMAD.WIDE R2, R5, 0x4, R2 ;  /* 0x0000000405027825 */ /* 0x000fca00078e0202 */
[----:B0-----:R-:W-:Y:S01]  /*0700*/  STG.E.128 desc[UR6][R2.64], R8 ;  /* 0x0000000802007986 */ /* 0x001fe2000c101d06 */
[----:B------:R-:W-:Y:S05]  /*0710*/  EXIT ;  /* 0x000000000000794d */ /* 0x000fea0003800000 */
.L_x_0:
[----:B------:R-:W-:-:S00]  /*0720*/  BRA `(.L_x_0) ;  /* 0xfffffffc00fc7947 */ /* 0x000fc0000383ffff */
[----:B------:R-:W-:-:S00]  /*0730*/  NOP ;  /* 0x0000000000007918 */ /* 0x000fc00000000000 */
        /* <DEDUP_REMOVED lines=12> */
.L_x_1:


//--------------------- .nv.shared.triton_poi_fused__native_batch_norm_legit_no_training_convolution_relu_49 --------------------------
	.section	.nv.shared.triton_poi_fused__native_batch_norm_legit_no_training_convolution_relu_49,"aw",@nobits
	.sectionflags	@""
	.align	16
	.zero		1024


//--------------------- .nv.constant0.triton_poi_fused__native_batch_norm_legit_no_training_convolution_relu_49 --------------------------
	.section	.nv.constant0.triton_poi_fused__native_batch_norm_legit_no_training_convolution_relu_49,"a",@progbits
	.sectionflags	@""
	.align	4
.nv.constant0.triton_poi_fused__native_batch_norm_legit_no_training_convolution_relu_49:
	.zero		552
